//
// Generated by NVIDIA NVVM Compiler
//
// Compiler Build ID: CL-36424714
// Cuda compilation tools, release 13.0, V13.0.88
// Based on NVVM 20.0.0
//

.version 9.0
.target sm_100
.address_size 64

	// .globl	nvrtc_add_kernel

.visible .entry nvrtc_add_kernel(
	.param .u64 .ptr .align 1 nvrtc_add_kernel_param_0,
	.param .u64 .ptr .align 1 nvrtc_add_kernel_param_1,
	.param .u32 nvrtc_add_kernel_param_2,
	.param .f32 nvrtc_add_kernel_param_3
)
{
	.reg .pred 	%p<2>;
	.reg .b32 	%r<6>;
	.reg .b32 	%f<4>;
	.reg .b64 	%rd<8>;

	ld.param.u64 	%rd1, [nvrtc_add_kernel_param_0];
	ld.param.u64 	%rd2, [nvrtc_add_kernel_param_1];
	ld.param.u32 	%r2, [nvrtc_add_kernel_param_2];
	ld.param.f32 	%f1, [nvrtc_add_kernel_param_3];
	mov.u32 	%r3, %ctaid.x;
	mov.u32 	%r4, %ntid.x;
	mov.u32 	%r5, %tid.x;
	mad.lo.s32 	%r1, %r3, %r4, %r5;
	setp.ge.s32 	%p1, %r1, %r2;
	@%p1 bra 	$L__BB0_2;
	cvta.to.global.u64 	%rd3, %rd1;
	cvta.to.global.u64 	%rd4, %rd2;
	mul.wide.s32 	%rd5, %r1, 4;
	add.s64 	%rd6, %rd3, %rd5;
	ld.global.f32 	%f2, [%rd6];
	add.f32 	%f3, %f1, %f2;
	add.s64 	%rd7, %rd4, %rd5;
	st.global.f32 	[%rd7], %f3;
$L__BB0_2:
	ret;

}


// ===== COMPILED SASS (sm_100) =====

	.target	sm_100

	.elftype	@"ET_EXEC"


//--------------------- .note.nv.tkinfo           --------------------------
	.section	.note.nv.tkinfo,"",@"SHT_NOTE"
	.sectionflags	@"SHF_NOTE_NV_TKINFO"
	.tkinfo
        /*0018*/ 	.word	0x00000002
        /*0030*/ 	.string	""
        /*0030*/ 	.string	"ptxas"
        /*0030*/ 	.string	"Cuda compilation tools, release 13.0, V13.0.88"
        /*0030*/ 	.string	"Build cuda_13.0.r13.0/compiler.36424714_0"
        /*0030*/ 	.string	"-arch sm_100 -m 64 "



//--------------------- .note.nv.cuinfo           --------------------------
	.section	.note.nv.cuinfo,"",@"SHT_NOTE"
	.sectionflags	@"SHF_NOTE_NV_CUINFO"
        /*0018*/ 	.short	0x0002
        /*001a*/ 	.short	0x0064
        /*001c*/ 	.short	0x0082
	.zero		2


//--------------------- .nv.info                  --------------------------
	.section	.nv.info,"",@"SHT_CUDA_INFO"
	.align	4


	//----- nvinfo : EIATTR_REGCOUNT
	.align		4
        /*0000*/ 	.byte	0x04, 0x2f
        /*0002*/ 	.short	(.L_1 - .L_0)
	.align		4
.L_0:
        /*0004*/ 	.word	index@(nvrtc_add_kernel)
        /*0008*/ 	.word	0x0000000a


	//----- nvinfo : EIATTR_FRAME_SIZE
	.align		4
.L_1:
        /*000c*/ 	.byte	0x04, 0x11
        /*000e*/ 	.short	(.L_3 - .L_2)
	.align		4
.L_2:
        /*0010*/ 	.word	index@(nvrtc_add_kernel)
        /*0014*/ 	.word	0x00000000


	//----- nvinfo : EIATTR_MIN_STACK_SIZE
	.align		4
.L_3:
        /*0018*/ 	.byte	0x04, 0x12
        /*001a*/ 	.short	(.L_5 - .L_4)
	.align		4
.L_4:
        /*001c*/ 	.word	index@(nvrtc_add_kernel)
        /*0020*/ 	.word	0x00000000
.L_5:


//--------------------- .nv.compat                --------------------------
	.section	.nv.compat,"",@"SHT_CUDA_COMPAT_INFO"
	.align	4
        /*0000*/ 	.byte	0x02, 0x09, 0x00, 0x00, 0x02, 0x02, 0x01, 0x00, 0x02, 0x05, 0x05, 0x00, 0x03, 0x07, 0x01, 0x01
        /*0010*/ 	.byte	0x02, 0x03, 0x00, 0x00, 0x02, 0x06, 0x01, 0x00, 0x04, 0x0b, 0x08, 0x00, 0x09, 0x00, 0x00, 0x00
        /*0020*/ 	.byte	0x00, 0x00, 0x00, 0x00


//--------------------- .nv.info.nvrtc_add_kernel --------------------------
	.section	.nv.info.nvrtc_add_kernel,"",@"SHT_CUDA_INFO"
	.sectionflags	@""
	.align	4


	//----- nvinfo : EIATTR_CUDA_API_VERSION
	.align		4
        /*0000*/ 	.byte	0x04, 0x37
        /*0002*/ 	.short	(.L_7 - .L_6)
.L_6:
        /*0004*/ 	.word	0x00000082


	//----- nvinfo : EIATTR_KPARAM_INFO
	.align		4
.L_7:
        /*0008*/ 	.byte	0x04, 0x17
        /*000a*/ 	.short	(.L_9 - .L_8)
.L_8:
        /*000c*/ 	.word	0x00000000
        /*0010*/ 	.short	0x0003
        /*0012*/ 	.short	0x0014
        /*0014*/ 	.byte	0x00, 0xf0, 0x11, 0x00


	//----- nvinfo : EIATTR_KPARAM_INFO
	.align		4
.L_9:
        /*0018*/ 	.byte	0x04, 0x17
        /*001a*/ 	.short	(.L_11 - .L_10)
.L_10:
        /*001c*/ 	.word	0x00000000
        /*0020*/ 	.short	0x0002
        /*0022*/ 	.short	0x0010
        /*0024*/ 	.byte	0x00, 0xf0, 0x11, 0x00


	//----- nvinfo : EIATTR_KPARAM_INFO
	.align		4
.L_11:
        /*0028*/ 	.byte	0x04, 0x17
        /*002a*/ 	.short	(.L_13 - .L_12)
.L_12:
        /*002c*/ 	.word	0x00000000
        /*0030*/ 	.short	0x0001
        /*0032*/ 	.short	0x0008
        /*0034*/ 	.byte	0x00, 0xf5, 0x21, 0x00


	//----- nvinfo : EIATTR_KPARAM_INFO
	.align		4
.L_13:
        /*0038*/ 	.byte	0x04, 0x17
        /*003a*/ 	.short	(.L_15 - .L_14)
.L_14:
        /*003c*/ 	.word	0x00000000
        /*0040*/ 	.short	0x0000
        /*0042*/ 	.short	0x0000
        /*0044*/ 	.byte	0x00, 0xf5, 0x21, 0x00


	//----- nvinfo : EIATTR_SPARSE_MMA_MASK
	.align		4
.L_15:
        /*0048*/ 	.byte	0x03, 0x50
        /*004a*/ 	.short	0x0000


	//----- nvinfo : EIATTR_MAXREG_COUNT
	.align		4
        /*004c*/ 	.byte	0x03, 0x1b
        /*004e*/ 	.short	0x00ff


	//----- nvinfo : EIATTR_MERCURY_ISA_VERSION
	.align		4
        /*0050*/ 	.byte	0x03, 0x5f
        /*0052*/ 	.short	0x0101


	//----- nvinfo : EIATTR_VRC_CTA_INIT_COUNT
	.align		4
        /*0054*/ 	.byte	0x02, 0x4a
	.zero		1
	.zero		1


	//----- nvinfo : EIATTR_EXIT_INSTR_OFFSETS
	.align		4
        /*0058*/ 	.byte	0x04, 0x1c
        /*005a*/ 	.short	(.L_17 - .L_16)


	//   ....[0]....
.L_16:
        /*005c*/ 	.word	0x00000070


	//   ....[1]....
        /*0060*/ 	.word	0x00000110


	//----- nvinfo : EIATTR_CBANK_PARAM_SIZE
	.align		4
.L_17:
        /*0064*/ 	.byte	0x03, 0x19
        /*0066*/ 	.short	0x0018


	//----- nvinfo : EIATTR_PARAM_CBANK
	.align		4
        /*0068*/ 	.byte	0x04, 0x0a
        /*006a*/ 	.short	(.L_19 - .L_18)
	.align		4
.L_18:
        /*006c*/ 	.word	index@(.nv.constant0.nvrtc_add_kernel)
        /*0070*/ 	.short	0x0380
        /*0072*/ 	.short	0x0018


	//----- nvinfo : EIATTR_SW_WAR
	.align		4
.L_19:
        /*0074*/ 	.byte	0x04, 0x36
        /*0076*/ 	.short	(.L_21 - .L_20)
.L_20:
        /*0078*/ 	.word	0x00000008
.L_21:


//--------------------- .nv.callgraph             --------------------------
	.section	.nv.callgraph,"",@"SHT_CUDA_CALLGRAPH"
	.align	4
	.sectionentsize	8
	.align		4
        /*0000*/ 	.word	0x00000000
	.align		4
        /*0004*/ 	.word	0xffffffff
	.align		4
        /*0008*/ 	.word	0x00000000
	.align		4
        /*000c*/ 	.word	0xfffffffe
	.align		4
        /*0010*/ 	.word	0x00000000
	.align		4
        /*0014*/ 	.word	0xfffffffd
	.align		4
        /*0018*/ 	.word	0x00000000
	.align		4
        /*001c*/ 	.word	0xfffffffc


//--------------------- .text.nvrtc_add_kernel    --------------------------
	.section	.text.nvrtc_add_kernel,"ax",@progbits
	.align	128
        .global         nvrtc_add_kernel
        .type           nvrtc_add_kernel,@function
        .size           nvrtc_add_kernel,(.L_x_1 - nvrtc_add_kernel)
        .other          nvrtc_add_kernel,@"STO_CUDA_ENTRY STV_DEFAULT"
nvrtc_add_kernel:
.text.nvrtc_add_kernel:
[----:B------:R-:W-:Y:S01]  /*0000*/  LDC R1, c[0x0][0x37c] ;  /* 0x0000df00ff017b82 */ /* 0x000fe20000000800 */
[----:B------:R-:W0:Y:S07]  /*0010*/  S2R R0, SR_TID.X ;  /* 0x0000000000007919 */ /* 0x000e2e0000002100 */
[----:B------:R-:W0:Y:S01]  /*0020*/  S2UR UR4, SR_CTAID.X ;  /* 0x00000000000479c3 */ /* 0x000e220000002500 */
[----:B------:R-:W1:Y:S07]  /*0030*/  LDCU UR5, c[0x0][0x390] ;  /* 0x00007200ff0577ac */ /* 0x000e6e0008000800 */
[----:B------:R-:W0:Y:S02]  /*0040*/  LDC R7, c[0x0][0x360] ;  /* 0x0000d800ff077b82 */ /* 0x000e240000000800 */
[----:B0-----:R-:W-:-:S05]  /*0050*/  IMAD R7, R7, UR4, R0 ;  /* 0x0000000407077c24 */ /* 0x001fca000f8e0200 */
[----:B-1----:R-:W-:-:S13]  /*0060*/  ISETP.GE.AND P0, PT, R7, UR5, PT ;  /* 0x0000000507007c0c */ /* 0x002fda000bf06270 */
[----:B------:R-:W-:Y:S05]  /*0070*/  @P0 EXIT ;  /* 0x000000000000094d */ /* 0x000fea0003800000 */
[----:B------:R-:W0:Y:S01]  /*0080*/  LDC.64 R2, c[0x0][0x380] ;  /* 0x0000e000ff027b82 */ /* 0x000e220000000a00 */
[----:B------:R-:W1:Y:S01]  /*0090*/  LDCU.64 UR4, c[0x0][0x358] ;  /* 0x00006b00ff0477ac */ /* 0x000e620008000a00 */
[----:B------:R-:W2:Y:S06]  /*00a0*/  LDCU UR6, c[0x0][0x394] ;  /* 0x00007280ff0677ac */ /* 0x000eac0008000800 */
[----:B------:R-:W3:Y:S01]  /*00b0*/  LDC.64 R4, c[0x0][0x388] ;  /* 0x0000e200ff047b82 */ /* 0x000ee20000000a00 */
[----:B0-----:R-:W-:-:S06]  /*00c0*/  IMAD.WIDE R2, R7, 0x4, R2 ;  /* 0x0000000407027825 */ /* 0x001fcc00078e0202 */
[----:B-1----:R-:W2:Y:S01]  /*00d0*/  LDG.E R2, desc[UR4][R2.64] ;  /* 0x0000000402027981 */ /* 0x002ea2000c1e1900 */
[----:B---3--:R-:W-:-:S04]  /*00e0*/  IMAD.WIDE R4, R7, 0x4, R4 ;  /* 0x0000000407047825 */ /* 0x008fc800078e0204 */
[----:B--2---:R-:W-:-:S05]  /*00f0*/  FADD R7, R2, UR6 ;  /* 0x0000000602077e21 */ /* 0x004fca0008000000 */
[----:B------:R-:W-:Y:S01]  /*0100*/  STG.E desc[UR4][R4.64], R7 ;  /* 0x0000000704007986 */ /* 0x000fe2000c101904 */
[----:B------:R-:W-:Y:S05]  /*0110*/  EXIT ;  /* 0x000000000000794d */ /* 0x000fea0003800000 */
.L_x_0:
[----:B------:R-:W-:-:S00]  /*0120*/  BRA `(.L_x_0) ;  /* 0xfffffffc00fc7947 */ /* 0x000fc0000383ffff */
[----:B------:R-:W-:-:S00]  /*0130*/  NOP ;  /* 0x0000000000007918 */ /* 0x000fc00000000000 */
        /* <DEDUP_REMOVED lines=12> */
.L_x_1:


//--------------------- .nv.shared.reserved.0     --------------------------
	.section	.nv.shared.reserved.0,"aw",@nobits
	.weak		__nv_reservedSMEM_offset_0_alias
	.size		__nv_reservedSMEM_offset_0_alias, 0, 64
	.other		__nv_reservedSMEM_offset_0_alias,@"STO_CUDA_RESERVED_SHARED STV_DEFAULT"
__nv_reservedSMEM_offset_0_alias:
	.zero		0
	.zero		64


//--------------------- .nv.constant0.nvrtc_add_kernel --------------------------
	.section	.nv.constant0.nvrtc_add_kernel,"a",@progbits
	.sectionflags	@""
	.align	4
.nv.constant0.nvrtc_add_kernel:
	.zero		920


//--------------------- SYMBOLS --------------------------

	.type		.nv.reservedSmem.offset0,@object
	.size		.nv.reservedSmem.offset0,0x4
